//
// Generated by NVIDIA NVVM Compiler
//
// Compiler Build ID: CL-36424714
// Cuda compilation tools, release 13.0, V13.0.88
// Based on NVVM 20.0.0
//

.version 9.0
.target sm_100
.address_size 64

	// .globl	_Z5saxpyjjjjjjjjjjjj

.visible .entry _Z5saxpyjjjjjjjjjjjj(
	.param .u32 _Z5saxpyjjjjjjjjjjjj_param_0,
	.param .u32 _Z5saxpyjjjjjjjjjjjj_param_1,
	.param .u32 _Z5saxpyjjjjjjjjjjjj_param_2,
	.param .u32 _Z5saxpyjjjjjjjjjjjj_param_3,
	.param .u32 _Z5saxpyjjjjjjjjjjjj_param_4,
	.param .u32 _Z5saxpyjjjjjjjjjjjj_param_5,
	.param .u32 _Z5saxpyjjjjjjjjjjjj_param_6,
	.param .u32 _Z5saxpyjjjjjjjjjjjj_param_7,
	.param .u32 _Z5saxpyjjjjjjjjjjjj_param_8,
	.param .u32 _Z5saxpyjjjjjjjjjjjj_param_9,
	.param .u32 _Z5saxpyjjjjjjjjjjjj_param_10,
	.param .u32 _Z5saxpyjjjjjjjjjjjj_param_11
)
{


	ret;

}


// ===== COMPILED SASS (sm_100) =====

	.target	sm_100

	.elftype	@"ET_EXEC"


//--------------------- .note.nv.tkinfo           --------------------------
	.section	.note.nv.tkinfo,"",@"SHT_NOTE"
	.sectionflags	@"SHF_NOTE_NV_TKINFO"
	.tkinfo
        /*0018*/ 	.word	0x00000002
        /*0030*/ 	.string	""
        /*0030*/ 	.string	"ptxas"
        /*0030*/ 	.string	"Cuda compilation tools, release 13.0, V13.0.88"
        /*0030*/ 	.string	"Build cuda_13.0.r13.0/compiler.36424714_0"
        /*0030*/ 	.string	"-arch sm_100 -m 64 "



//--------------------- .note.nv.cuinfo           --------------------------
	.section	.note.nv.cuinfo,"",@"SHT_NOTE"
	.sectionflags	@"SHF_NOTE_NV_CUINFO"
        /*0018*/ 	.short	0x0002
        /*001a*/ 	.short	0x0064
        /*001c*/ 	.short	0x0082
	.zero		2


//--------------------- .nv.info                  --------------------------
	.section	.nv.info,"",@"SHT_CUDA_INFO"
	.align	4


	//----- nvinfo : EIATTR_REGCOUNT
	.align		4
        /*0000*/ 	.byte	0x04, 0x2f
        /*0002*/ 	.short	(.L_1 - .L_0)
	.align		4
.L_0:
        /*0004*/ 	.word	index@(_Z5saxpyjjjjjjjjjjjj)
        /*0008*/ 	.word	0x00000004


	//----- nvinfo : EIATTR_FRAME_SIZE
	.align		4
.L_1:
        /*000c*/ 	.byte	0x04, 0x11
        /*000e*/ 	.short	(.L_3 - .L_2)
	.align		4
.L_2:
        /*0010*/ 	.word	index@(_Z5saxpyjjjjjjjjjjjj)
        /*0014*/ 	.word	0x00000000


	//----- nvinfo : EIATTR_MIN_STACK_SIZE
	.align		4
.L_3:
        /*0018*/ 	.byte	0x04, 0x12
        /*001a*/ 	.short	(.L_5 - .L_4)
	.align		4
.L_4:
        /*001c*/ 	.word	index@(_Z5saxpyjjjjjjjjjjjj)
        /*0020*/ 	.word	0x00000000
.L_5:


//--------------------- .nv.compat                --------------------------
	.section	.nv.compat,"",@"SHT_CUDA_COMPAT_INFO"
	.align	4
        /*0000*/ 	.byte	0x02, 0x09, 0x00, 0x00, 0x02, 0x02, 0x01, 0x00, 0x02, 0x05, 0x05, 0x00, 0x03, 0x07, 0x01, 0x01
        /*0010*/ 	.byte	0x02, 0x03, 0x00, 0x00, 0x02, 0x06, 0x01, 0x00, 0x04, 0x0b, 0x08, 0x00, 0x09, 0x00, 0x00, 0x00
        /*0020*/ 	.byte	0x00, 0x00, 0x00, 0x00


//--------------------- .nv.info._Z5saxpyjjjjjjjjjjjj --------------------------
	.section	.nv.info._Z5saxpyjjjjjjjjjjjj,"",@"SHT_CUDA_INFO"
	.sectionflags	@""
	.align	4


	//----- nvinfo : EIATTR_CUDA_API_VERSION
	.align		4
        /*0000*/ 	.byte	0x04, 0x37
        /*0002*/ 	.short	(.L_7 - .L_6)
.L_6:
        /*0004*/ 	.word	0x00000082


	//----- nvinfo : EIATTR_KPARAM_INFO
	.align		4
.L_7:
        /*0008*/ 	.byte	0x04, 0x17
        /*000a*/ 	.short	(.L_9 - .L_8)
.L_8:
        /*000c*/ 	.word	0x00000000
        /*0010*/ 	.short	0x000b
        /*0012*/ 	.short	0x002c
        /*0014*/ 	.byte	0x00, 0xf0, 0x11, 0x00


	//----- nvinfo : EIATTR_KPARAM_INFO
	.align		4
.L_9:
        /*0018*/ 	.byte	0x04, 0x17
        /*001a*/ 	.short	(.L_11 - .L_10)
.L_10:
        /*001c*/ 	.word	0x00000000
        /*0020*/ 	.short	0x000a
        /*0022*/ 	.short	0x0028
        /*0024*/ 	.byte	0x00, 0xf0, 0x11, 0x00


	//----- nvinfo : EIATTR_KPARAM_INFO
	.align		4
.L_11:
        /*0028*/ 	.byte	0x04, 0x17
        /*002a*/ 	.short	(.L_13 - .L_12)
.L_12:
        /*002c*/ 	.word	0x00000000
        /*0030*/ 	.short	0x0009
        /*0032*/ 	.short	0x0024
        /*0034*/ 	.byte	0x00, 0xf0, 0x11, 0x00


	//----- nvinfo : EIATTR_KPARAM_INFO
	.align		4
.L_13:
        /*0038*/ 	.byte	0x04, 0x17
        /*003a*/ 	.short	(.L_15 - .L_14)
.L_14:
        /*003c*/ 	.word	0x00000000
        /*0040*/ 	.short	0x0008
        /*0042*/ 	.short	0x0020
        /*0044*/ 	.byte	0x00, 0xf0, 0x11, 0x00


	//----- nvinfo : EIATTR_KPARAM_INFO
	.align		4
.L_15:
        /*0048*/ 	.byte	0x04, 0x17
        /*004a*/ 	.short	(.L_17 - .L_16)
.L_16:
        /*004c*/ 	.word	0x00000000
        /*0050*/ 	.short	0x0007
        /*0052*/ 	.short	0x001c
        /*0054*/ 	.byte	0x00, 0xf0, 0x11, 0x00


	//----- nvinfo : EIATTR_KPARAM_INFO
	.align		4
.L_17:
        /*0058*/ 	.byte	0x04, 0x17
        /*005a*/ 	.short	(.L_19 - .L_18)
.L_18:
        /*005c*/ 	.word	0x00000000
        /*0060*/ 	.short	0x0006
        /*0062*/ 	.short	0x0018
        /*0064*/ 	.byte	0x00, 0xf0, 0x11, 0x00


	//----- nvinfo : EIATTR_KPARAM_INFO
	.align		4
.L_19:
        /*0068*/ 	.byte	0x04, 0x17
        /*006a*/ 	.short	(.L_21 - .L_20)
.L_20:
        /*006c*/ 	.word	0x00000000
        /*0070*/ 	.short	0x0005
        /*0072*/ 	.short	0x0014
        /*0074*/ 	.byte	0x00, 0xf0, 0x11, 0x00


	//----- nvinfo : EIATTR_KPARAM_INFO
	.align		4
.L_21:
        /*0078*/ 	.byte	0x04, 0x17
        /*007a*/ 	.short	(.L_23 - .L_22)
.L_22:
        /*007c*/ 	.word	0x00000000
        /*0080*/ 	.short	0x0004
        /*0082*/ 	.short	0x0010
        /*0084*/ 	.byte	0x00, 0xf0, 0x11, 0x00


	//----- nvinfo : EIATTR_KPARAM_INFO
	.align		4
.L_23:
        /*0088*/ 	.byte	0x04, 0x17
        /*008a*/ 	.short	(.L_25 - .L_24)
.L_24:
        /*008c*/ 	.word	0x00000000
        /*0090*/ 	.short	0x0003
        /*0092*/ 	.short	0x000c
        /*0094*/ 	.byte	0x00, 0xf0, 0x11, 0x00


	//----- nvinfo : EIATTR_KPARAM_INFO
	.align		4
.L_25:
        /*0098*/ 	.byte	0x04, 0x17
        /*009a*/ 	.short	(.L_27 - .L_26)
.L_26:
        /*009c*/ 	.word	0x00000000
        /*00a0*/ 	.short	0x0002
        /*00a2*/ 	.short	0x0008
        /*00a4*/ 	.byte	0x00, 0xf0, 0x11, 0x00


	//----- nvinfo : EIATTR_KPARAM_INFO
	.align		4
.L_27:
        /*00a8*/ 	.byte	0x04, 0x17
        /*00aa*/ 	.short	(.L_29 - .L_28)
.L_28:
        /*00ac*/ 	.word	0x00000000
        /*00b0*/ 	.short	0x0001
        /*00b2*/ 	.short	0x0004
        /*00b4*/ 	.byte	0x00, 0xf0, 0x11, 0x00


	//----- nvinfo : EIATTR_KPARAM_INFO
	.align		4
.L_29:
        /*00b8*/ 	.byte	0x04, 0x17
        /*00ba*/ 	.short	(.L_31 - .L_30)
.L_30:
        /*00bc*/ 	.word	0x00000000
        /*00c0*/ 	.short	0x0000
        /*00c2*/ 	.short	0x0000
        /*00c4*/ 	.byte	0x00, 0xf0, 0x11, 0x00


	//----- nvinfo : EIATTR_SPARSE_MMA_MASK
	.align		4
.L_31:
        /*00c8*/ 	.byte	0x03, 0x50
        /*00ca*/ 	.short	0x0000


	//----- nvinfo : EIATTR_MAXREG_COUNT
	.align		4
        /*00cc*/ 	.byte	0x03, 0x1b
        /*00ce*/ 	.short	0x00ff


	//----- nvinfo : EIATTR_MERCURY_ISA_VERSION
	.align		4
        /*00d0*/ 	.byte	0x03, 0x5f
        /*00d2*/ 	.short	0x0101


	//----- nvinfo : EIATTR_VRC_CTA_INIT_COUNT
	.align		4
        /*00d4*/ 	.byte	0x02, 0x4a
	.zero		1
	.zero		1


	//----- nvinfo : EIATTR_EXIT_INSTR_OFFSETS
	.align		4
        /*00d8*/ 	.byte	0x04, 0x1c
        /*00da*/ 	.short	(.L_33 - .L_32)


	//   ....[0]....
.L_32:
        /*00dc*/ 	.word	0x00000010


	//----- nvinfo : EIATTR_CBANK_PARAM_SIZE
	.align		4
.L_33:
        /*00e0*/ 	.byte	0x03, 0x19
        /*00e2*/ 	.short	0x0030


	//----- nvinfo : EIATTR_PARAM_CBANK
	.align		4
        /*00e4*/ 	.byte	0x04, 0x0a
        /*00e6*/ 	.short	(.L_35 - .L_34)
	.align		4
.L_34:
        /*00e8*/ 	.word	index@(.nv.constant0._Z5saxpyjjjjjjjjjjjj)
        /*00ec*/ 	.short	0x0380
        /*00ee*/ 	.short	0x0030


	//----- nvinfo : EIATTR_SW_WAR
	.align		4
.L_35:
        /*00f0*/ 	.byte	0x04, 0x36
        /*00f2*/ 	.short	(.L_37 - .L_36)
.L_36:
        /*00f4*/ 	.word	0x00000008
.L_37:


//--------------------- .nv.callgraph             --------------------------
	.section	.nv.callgraph,"",@"SHT_CUDA_CALLGRAPH"
	.align	4
	.sectionentsize	8
	.align		4
        /*0000*/ 	.word	0x00000000
	.align		4
        /*0004*/ 	.word	0xffffffff
	.align		4
        /*0008*/ 	.word	0x00000000
	.align		4
        /*000c*/ 	.word	0xfffffffe
	.align		4
        /*0010*/ 	.word	0x00000000
	.align		4
        /*0014*/ 	.word	0xfffffffd
	.align		4
        /*0018*/ 	.word	0x00000000
	.align		4
        /*001c*/ 	.word	0xfffffffc


//--------------------- .text._Z5saxpyjjjjjjjjjjjj --------------------------
	.section	.text._Z5saxpyjjjjjjjjjjjj,"ax",@progbits
	.align	128
        .global         _Z5saxpyjjjjjjjjjjjj
        .type           _Z5saxpyjjjjjjjjjjjj,@function
        .size           _Z5saxpyjjjjjjjjjjjj,(.L_x_1 - _Z5saxpyjjjjjjjjjjjj)
        .other          _Z5saxpyjjjjjjjjjjjj,@"STO_CUDA_ENTRY STV_DEFAULT"
_Z5saxpyjjjjjjjjjjjj:
.text._Z5saxpyjjjjjjjjjjjj:
[----:B------:R-:W-:Y:S01]  /*0000*/  LDC R1, c[0x0][0x37c] ;  /* 0x0000df00ff017b82 */ /* 0x000fe20000000800 */
[----:B------:R-:W-:Y:S05]  /*0010*/  EXIT ;  /* 0x000000000000794d */ /* 0x000fea0003800000 */
.L_x_0:
[----:B------:R-:W-:-:S00]  /*0020*/  BRA `(.L_x_0) ;  /* 0xfffffffc00fc7947 */ /* 0x000fc0000383ffff */
[----:B------:R-:W-:-:S00]  /*0030*/  NOP ;  /* 0x0000000000007918 */ /* 0x000fc00000000000 */
        /* <DEDUP_REMOVED lines=12> */
.L_x_1:


//--------------------- .nv.shared.reserved.0     --------------------------
	.section	.nv.shared.reserved.0,"aw",@nobits
	.weak		__nv_reservedSMEM_offset_0_alias
	.size		__nv_reservedSMEM_offset_0_alias, 0, 64
	.other		__nv_reservedSMEM_offset_0_alias,@"STO_CUDA_RESERVED_SHARED STV_DEFAULT"
__nv_reservedSMEM_offset_0_alias:
	.zero		0
	.zero		64


//--------------------- .nv.constant0._Z5saxpyjjjjjjjjjjjj --------------------------
	.section	.nv.constant0._Z5saxpyjjjjjjjjjjjj,"a",@progbits
	.sectionflags	@""
	.align	4
.nv.constant0._Z5saxpyjjjjjjjjjjjj:
	.zero		944


//--------------------- SYMBOLS --------------------------

	.type		.nv.reservedSmem.offset0,@object
	.size		.nv.reservedSmem.offset0,0x4
